//
// Generated by NVIDIA NVVM Compiler
//
// Compiler Build ID: CL-36424714
// Cuda compilation tools, release 13.0, V13.0.88
// Based on NVVM 20.0.0
//

.version 9.0
.target sm_100
.address_size 64

	// .globl	_Z6kernel9CUSTOMERSPi

.visible .entry _Z6kernel9CUSTOMERSPi(
	.param .align 8 .b8 _Z6kernel9CUSTOMERSPi_param_0[16],
	.param .u64 .ptr .align 1 _Z6kernel9CUSTOMERSPi_param_1
)
{
	.reg .b32 	%r<20>;
	.reg .b64 	%rd<11>;

	ld.param.u64 	%rd1, [_Z6kernel9CUSTOMERSPi_param_0+8];
	ld.param.u64 	%rd2, [_Z6kernel9CUSTOMERSPi_param_0];
	ld.param.u64 	%rd3, [_Z6kernel9CUSTOMERSPi_param_1];
	cvta.to.global.u64 	%rd4, %rd3;
	cvta.to.global.u64 	%rd5, %rd2;
	cvta.to.global.u64 	%rd6, %rd1;
	mov.u32 	%r1, %tid.x;
	mov.u32 	%r2, %ctaid.x;
	mov.u32 	%r3, %ntid.x;
	mov.u32 	%r4, %tid.y;
	mov.u32 	%r5, %ctaid.y;
	mov.u32 	%r6, %ntid.y;
	mov.u32 	%r7, %tid.z;
	mov.u32 	%r8, %ctaid.z;
	mov.u32 	%r9, %ntid.z;
	mad.lo.s32 	%r10, %r8, %r9, %r7;
	mov.u32 	%r11, %nctaid.x;
	mov.u32 	%r12, %nctaid.y;
	mad.lo.s32 	%r13, %r10, %r12, %r5;
	mad.lo.s32 	%r14, %r13, %r6, %r4;
	mad.lo.s32 	%r15, %r14, %r11, %r2;
	mad.lo.s32 	%r16, %r15, %r3, %r1;
	mul.wide.s32 	%rd7, %r16, 4;
	add.s64 	%rd8, %rd6, %rd7;
	ld.global.u32 	%r17, [%rd8];
	add.s64 	%rd9, %rd5, %rd7;
	ld.global.u32 	%r18, [%rd9];
	mul.lo.s32 	%r19, %r18, %r17;
	add.s64 	%rd10, %rd4, %rd7;
	st.global.u32 	[%rd10], %r19;
	ret;

}


// ===== COMPILED SASS (sm_100) =====

	.target	sm_100

	.elftype	@"ET_EXEC"


//--------------------- .note.nv.tkinfo           --------------------------
	.section	.note.nv.tkinfo,"",@"SHT_NOTE"
	.sectionflags	@"SHF_NOTE_NV_TKINFO"
	.tkinfo
        /*0018*/ 	.word	0x00000002
        /*0030*/ 	.string	""
        /*0030*/ 	.string	"ptxas"
        /*0030*/ 	.string	"Cuda compilation tools, release 13.0, V13.0.88"
        /*0030*/ 	.string	"Build cuda_13.0.r13.0/compiler.36424714_0"
        /*0030*/ 	.string	"-arch sm_100 -m 64 "



//--------------------- .note.nv.cuinfo           --------------------------
	.section	.note.nv.cuinfo,"",@"SHT_NOTE"
	.sectionflags	@"SHF_NOTE_NV_CUINFO"
        /*0018*/ 	.short	0x0002
        /*001a*/ 	.short	0x0064
        /*001c*/ 	.short	0x0082
	.zero		2


//--------------------- .nv.info                  --------------------------
	.section	.nv.info,"",@"SHT_CUDA_INFO"
	.align	4


	//----- nvinfo : EIATTR_REGCOUNT
	.align		4
        /*0000*/ 	.byte	0x04, 0x2f
        /*0002*/ 	.short	(.L_1 - .L_0)
	.align		4
.L_0:
        /*0004*/ 	.word	index@(_Z6kernel9CUSTOMERSPi)
        /*0008*/ 	.word	0x00000012


	//----- nvinfo : EIATTR_FRAME_SIZE
	.align		4
.L_1:
        /*000c*/ 	.byte	0x04, 0x11
        /*000e*/ 	.short	(.L_3 - .L_2)
	.align		4
.L_2:
        /*0010*/ 	.word	index@(_Z6kernel9CUSTOMERSPi)
        /*0014*/ 	.word	0x00000000


	//----- nvinfo : EIATTR_MIN_STACK_SIZE
	.align		4
.L_3:
        /*0018*/ 	.byte	0x04, 0x12
        /*001a*/ 	.short	(.L_5 - .L_4)
	.align		4
.L_4:
        /*001c*/ 	.word	index@(_Z6kernel9CUSTOMERSPi)
        /*0020*/ 	.word	0x00000000
.L_5:


//--------------------- .nv.compat                --------------------------
	.section	.nv.compat,"",@"SHT_CUDA_COMPAT_INFO"
	.align	4
        /*0000*/ 	.byte	0x02, 0x09, 0x00, 0x00, 0x02, 0x02, 0x01, 0x00, 0x02, 0x05, 0x05, 0x00, 0x03, 0x07, 0x01, 0x01
        /*0010*/ 	.byte	0x02, 0x03, 0x00, 0x00, 0x02, 0x06, 0x01, 0x00, 0x04, 0x0b, 0x08, 0x00, 0x09, 0x00, 0x00, 0x00
        /*0020*/ 	.byte	0x00, 0x00, 0x00, 0x00


//--------------------- .nv.info._Z6kernel9CUSTOMERSPi --------------------------
	.section	.nv.info._Z6kernel9CUSTOMERSPi,"",@"SHT_CUDA_INFO"
	.sectionflags	@""
	.align	4


	//----- nvinfo : EIATTR_CUDA_API_VERSION
	.align		4
        /*0000*/ 	.byte	0x04, 0x37
        /*0002*/ 	.short	(.L_7 - .L_6)
.L_6:
        /*0004*/ 	.word	0x00000082


	//----- nvinfo : EIATTR_KPARAM_INFO
	.align		4
.L_7:
        /*0008*/ 	.byte	0x04, 0x17
        /*000a*/ 	.short	(.L_9 - .L_8)
.L_8:
        /*000c*/ 	.word	0x00000000
        /*0010*/ 	.short	0x0001
        /*0012*/ 	.short	0x0010
        /*0014*/ 	.byte	0x00, 0xf5, 0x21, 0x00


	//----- nvinfo : EIATTR_KPARAM_INFO
	.align		4
.L_9:
        /*0018*/ 	.byte	0x04, 0x17
        /*001a*/ 	.short	(.L_11 - .L_10)
.L_10:
        /*001c*/ 	.word	0x00000000
        /*0020*/ 	.short	0x0000
        /*0022*/ 	.short	0x0000
        /*0024*/ 	.byte	0x00, 0xf0, 0x41, 0x00


	//----- nvinfo : EIATTR_SPARSE_MMA_MASK
	.align		4
.L_11:
        /*0028*/ 	.byte	0x03, 0x50
        /*002a*/ 	.short	0x0000


	//----- nvinfo : EIATTR_MAXREG_COUNT
	.align		4
        /*002c*/ 	.byte	0x03, 0x1b
        /*002e*/ 	.short	0x00ff


	//----- nvinfo : EIATTR_MERCURY_ISA_VERSION
	.align		4
        /*0030*/ 	.byte	0x03, 0x5f
        /*0032*/ 	.short	0x0101


	//----- nvinfo : EIATTR_VRC_CTA_INIT_COUNT
	.align		4
        /*0034*/ 	.byte	0x02, 0x4a
	.zero		1
	.zero		1


	//----- nvinfo : EIATTR_EXIT_INSTR_OFFSETS
	.align		4
        /*0038*/ 	.byte	0x04, 0x1c
        /*003a*/ 	.short	(.L_13 - .L_12)


	//   ....[0]....
.L_12:
        /*003c*/ 	.word	0x000001c0


	//----- nvinfo : EIATTR_CBANK_PARAM_SIZE
	.align		4
.L_13:
        /*0040*/ 	.byte	0x03, 0x19
        /*0042*/ 	.short	0x0018


	//----- nvinfo : EIATTR_PARAM_CBANK
	.align		4
        /*0044*/ 	.byte	0x04, 0x0a
        /*0046*/ 	.short	(.L_15 - .L_14)
	.align		4
.L_14:
        /*0048*/ 	.word	index@(.nv.constant0._Z6kernel9CUSTOMERSPi)
        /*004c*/ 	.short	0x0380
        /*004e*/ 	.short	0x0018


	//----- nvinfo : EIATTR_SW_WAR
	.align		4
.L_15:
        /*0050*/ 	.byte	0x04, 0x36
        /*0052*/ 	.short	(.L_17 - .L_16)
.L_16:
        /*0054*/ 	.word	0x00000008
.L_17:


//--------------------- .nv.callgraph             --------------------------
	.section	.nv.callgraph,"",@"SHT_CUDA_CALLGRAPH"
	.align	4
	.sectionentsize	8
	.align		4
        /*0000*/ 	.word	0x00000000
	.align		4
        /*0004*/ 	.word	0xffffffff
	.align		4
        /*0008*/ 	.word	0x00000000
	.align		4
        /*000c*/ 	.word	0xfffffffe
	.align		4
        /*0010*/ 	.word	0x00000000
	.align		4
        /*0014*/ 	.word	0xfffffffd
	.align		4
        /*0018*/ 	.word	0x00000000
	.align		4
        /*001c*/ 	.word	0xfffffffc


//--------------------- .text._Z6kernel9CUSTOMERSPi --------------------------
	.section	.text._Z6kernel9CUSTOMERSPi,"ax",@progbits
	.align	128
        .global         _Z6kernel9CUSTOMERSPi
        .type           _Z6kernel9CUSTOMERSPi,@function
        .size           _Z6kernel9CUSTOMERSPi,(.L_x_1 - _Z6kernel9CUSTOMERSPi)
        .other          _Z6kernel9CUSTOMERSPi,@"STO_CUDA_ENTRY STV_DEFAULT"
_Z6kernel9CUSTOMERSPi:
.text._Z6kernel9CUSTOMERSPi:
[----:B------:R-:W-:Y:S01]  /*0000*/  LDC R1, c[0x0][0x37c] ;  /* 0x0000df00ff017b82 */ /* 0x000fe20000000800 */
[----:B------:R-:W0:Y:S01]  /*0010*/  S2R R0, SR_TID.Z ;  /* 0x0000000000007919 */ /* 0x000e220000002300 */
[----:B------:R-:W1:Y:S06]  /*0020*/  LDCU UR7, c[0x0][0x360] ;  /* 0x00006c00ff0777ac */ /* 0x000e6c0008000800 */
[----:B------:R-:W0:Y:S01]  /*0030*/  S2UR UR5, SR_CTAID.Z ;  /* 0x00000000000579c3 */ /* 0x000e220000002700 */
[----:B------:R-:W2:Y:S01]  /*0040*/  S2R R7, SR_TID.Y ;  /* 0x0000000000077919 */ /* 0x000ea20000002200 */
[----:B------:R-:W2:Y:S01]  /*0050*/  LDCU UR8, c[0x0][0x364] ;  /* 0x00006c80ff0877ac */ /* 0x000ea20008000800 */
[----:B------:R-:W1:Y:S05]  /*0060*/  S2R R9, SR_TID.X ;  /* 0x0000000000097919 */ /* 0x000e6a0000002100 */
[----:B------:R-:W0:Y:S08]  /*0070*/  LDC R11, c[0x0][0x368] ;  /* 0x0000da00ff0b7b82 */ /* 0x000e300000000800 */
[----:B------:R-:W3:Y:S08]  /*0080*/  LDC R13, c[0x0][0x370] ;  /* 0x0000dc00ff0d7b82 */ /* 0x000ef00000000800 */
[----:B------:R-:W4:Y:S08]  /*0090*/  S2UR UR4, SR_CTAID.Y ;  /* 0x00000000000479c3 */ /* 0x000f300000002600 */
[----:B------:R-:W4:Y:S01]  /*00a0*/  LDC R15, c[0x0][0x374] ;  /* 0x0000dd00ff0f7b82 */ /* 0x000f220000000800 */
[----:B0-----:R-:W-:-:S07]  /*00b0*/  IMAD R0, R11, UR5, R0 ;  /* 0x000000050b007c24 */ /* 0x001fce000f8e0200 */
[----:B------:R-:W3:Y:S08]  /*00c0*/  S2UR UR6, SR_CTAID.X ;  /* 0x00000000000679c3 */ /* 0x000ef00000002500 */
[----:B------:R-:W0:Y:S08]  /*00d0*/  LDC.64 R2, c[0x0][0x388] ;  /* 0x0000e200ff027b82 */ /* 0x000e300000000a00 */
[----:B------:R-:W5:Y:S01]  /*00e0*/  LDC.64 R4, c[0x0][0x380] ;  /* 0x0000e000ff047b82 */ /* 0x000f620000000a00 */
[----:B----4-:R-:W-:Y:S01]  /*00f0*/  IMAD R0, R0, R15, UR4 ;  /* 0x0000000400007e24 */ /* 0x010fe2000f8e020f */
[----:B------:R-:W4:Y:S03]  /*0100*/  LDCU.64 UR4, c[0x0][0x358] ;  /* 0x00006b00ff0477ac */ /* 0x000f260008000a00 */
[----:B--2---:R-:W-:-:S03]  /*0110*/  IMAD R0, R0, UR8, R7 ;  /* 0x0000000800007c24 */ /* 0x004fc6000f8e0207 */
[----:B------:R-:W2:Y:S01]  /*0120*/  LDC.64 R6, c[0x0][0x390] ;  /* 0x0000e400ff067b82 */ /* 0x000ea20000000a00 */
[----:B---3--:R-:W-:-:S04]  /*0130*/  IMAD R0, R0, R13, UR6 ;  /* 0x0000000600007e24 */ /* 0x008fc8000f8e020d */
[----:B-1----:R-:W-:-:S04]  /*0140*/  IMAD R9, R0, UR7, R9 ;  /* 0x0000000700097c24 */ /* 0x002fc8000f8e0209 */
[----:B0-----:R-:W-:-:S06]  /*0150*/  IMAD.WIDE R2, R9, 0x4, R2 ;  /* 0x0000000409027825 */ /* 0x001fcc00078e0202 */
[----:B----4-:R-:W3:Y:S01]  /*0160*/  LDG.E R2, desc[UR4][R2.64] ;  /* 0x0000000402027981 */ /* 0x010ee2000c1e1900 */
[----:B-----5:R-:W-:-:S06]  /*0170*/  IMAD.WIDE R4, R9, 0x4, R4 ;  /* 0x0000000409047825 */ /* 0x020fcc00078e0204 */
[----:B------:R-:W3:Y:S01]  /*0180*/  LDG.E R5, desc[UR4][R4.64] ;  /* 0x0000000404057981 */ /* 0x000ee2000c1e1900 */
[----:B--2---:R-:W-:-:S04]  /*0190*/  IMAD.WIDE R6, R9, 0x4, R6 ;  /* 0x0000000409067825 */ /* 0x004fc800078e0206 */
[----:B---3--:R-:W-:-:S05]  /*01a0*/  IMAD R9, R2, R5, RZ ;  /* 0x0000000502097224 */ /* 0x008fca00078e02ff */
[----:B------:R-:W-:Y:S01]  /*01b0*/  STG.E desc[UR4][R6.64], R9 ;  /* 0x0000000906007986 */ /* 0x000fe2000c101904 */
[----:B------:R-:W-:Y:S05]  /*01c0*/  EXIT ;  /* 0x000000000000794d */ /* 0x000fea0003800000 */
.L_x_0:
[----:B------:R-:W-:-:S00]  /*01d0*/  BRA `(.L_x_0) ;  /* 0xfffffffc00fc7947 */ /* 0x000fc0000383ffff */
[----:B------:R-:W-:-:S00]  /*01e0*/  NOP ;  /* 0x0000000000007918 */ /* 0x000fc00000000000 */
        /* <DEDUP_REMOVED lines=9> */
.L_x_1:


//--------------------- .nv.shared.reserved.0     --------------------------
	.section	.nv.shared.reserved.0,"aw",@nobits
	.weak		__nv_reservedSMEM_offset_0_alias
	.size		__nv_reservedSMEM_offset_0_alias, 0, 64
	.other		__nv_reservedSMEM_offset_0_alias,@"STO_CUDA_RESERVED_SHARED STV_DEFAULT"
__nv_reservedSMEM_offset_0_alias:
	.zero		0
	.zero		64


//--------------------- .nv.constant0._Z6kernel9CUSTOMERSPi --------------------------
	.section	.nv.constant0._Z6kernel9CUSTOMERSPi,"a",@progbits
	.sectionflags	@""
	.align	4
.nv.constant0._Z6kernel9CUSTOMERSPi:
	.zero		920


//--------------------- SYMBOLS --------------------------

	.type		.nv.reservedSmem.offset0,@object
	.size		.nv.reservedSmem.offset0,0x4
